	.headerflags	@"EF_CUDA_TEXMODE_UNIFIED EF_CUDA_64BIT_ADDRESS EF_CUDA_ACCELERATORS EF_CUDA_SM90 EF_CUDA_VIRTUAL_SM(EF_CUDA_SM90)"
	.elftype	@"ET_EXEC"


//--------------------- .nv.info                  --------------------------
	.section	.nv.info,"",@"SHT_CUDA_INFO"
	.align	4


	//----- nvinfo : EIATTR_REGCOUNT
	.align		4
        /*0000*/ 	.byte	0x04, 0x2f
        /*0002*/ 	.short	(.L_1 - .L_0)
	.align		4
.L_0:
        /*0004*/ 	.word	index@(triton_poi_fused_max_pool2d_with_indices_42)
        /*0008*/ 	.word	0x00000055


	//----- nvinfo : EIATTR_MIN_STACK_SIZE
	.align		4
.L_1:
        /*000c*/ 	.byte	0x04, 0x12
        /*000e*/ 	.short	(.L_3 - .L_2)
	.align		4
.L_2:
        /*0010*/ 	.word	index@(triton_poi_fused_max_pool2d_with_indices_42)
        /*0014*/ 	.word	0x00000000


	//----- nvinfo : EIATTR_FRAME_SIZE
	.align		4
.L_3:
        /*0018*/ 	.byte	0x04, 0x11
        /*001a*/ 	.short	(.L_5 - .L_4)
	.align		4
.L_4:
        /*001c*/ 	.word	index@(triton_poi_fused_max_pool2d_with_indices_42)
        /*0020*/ 	.word	0x00000000


	//----- nvinfo : EIATTR_MIN_STACK_SIZE
	.align		4
.L_5:
        /*0024*/ 	.byte	0x04, 0x12
        /*0026*/ 	.short	(.L_7 - .L_6)
	.align		4
.L_6:
        /*0028*/ 	.word	index@(triton_poi_fused_max_pool2d_with_indices_42)
        /*002c*/ 	.word	0x00000000
.L_7:


//--------------------- .nv.info.triton_poi_fused_max_pool2d_with_indices_42 --------------------------
	.section	.nv.info.triton_poi_fused_max_pool2d_with_indices_42,"",@"SHT_CUDA_INFO"
	.sectionflags	@""
	.align	4


	//----- nvinfo : EIATTR_CUDA_API_VERSION
	.align		4
        /*0000*/ 	.byte	0x04, 0x37
        /*0002*/ 	.short	(.L_9 - .L_8)
.L_8:
        /*0004*/ 	.word	0x0000007c


	//----- nvinfo : EIATTR_KPARAM_INFO
	.align		4
.L_9:
        /*0008*/ 	.byte	0x04, 0x17
        /*000a*/ 	.short	(.L_11 - .L_10)
.L_10:
        /*000c*/ 	.word	0x00000000
        /*0010*/ 	.short	0x0004
        /*0012*/ 	.short	0x001c
        /*0014*/ 	.byte	0x00, 0xf0, 0x11, 0x00


	//----- nvinfo : EIATTR_KPARAM_INFO
	.align		4
.L_11:
        /*0018*/ 	.byte	0x04, 0x17
        /*001a*/ 	.short	(.L_13 - .L_12)
.L_12:
        /*001c*/ 	.word	0x00000000
        /*0020*/ 	.short	0x0003
        /*0022*/ 	.short	0x0018
        /*0024*/ 	.byte	0x00, 0xf0, 0x11, 0x00


	//----- nvinfo : EIATTR_KPARAM_INFO
	.align		4
.L_13:
        /*0028*/ 	.byte	0x04, 0x17
        /*002a*/ 	.short	(.L_15 - .L_14)
.L_14:
        /*002c*/ 	.word	0x00000000
        /*0030*/ 	.short	0x0002
        /*0032*/ 	.short	0x0010
        /*0034*/ 	.byte	0x00, 0xf4, 0x21, 0x00


	//----- nvinfo : EIATTR_KPARAM_INFO
	.align		4
.L_15:
        /*0038*/ 	.byte	0x04, 0x17
        /*003a*/ 	.short	(.L_17 - .L_16)
.L_16:
        /*003c*/ 	.word	0x00000000
        /*0040*/ 	.short	0x0001
        /*0042*/ 	.short	0x0008
        /*0044*/ 	.byte	0x00, 0xf4, 0x21, 0x00


	//----- nvinfo : EIATTR_KPARAM_INFO
	.align		4
.L_17:
        /*0048*/ 	.byte	0x04, 0x17
        /*004a*/ 	.short	(.L_19 - .L_18)
.L_18:
        /*004c*/ 	.word	0x00000000
        /*0050*/ 	.short	0x0000
        /*0052*/ 	.short	0x0000
        /*0054*/ 	.byte	0x00, 0xf4, 0x21, 0x00


	//----- nvinfo : EIATTR_SPARSE_MMA_MASK
	.align		4
.L_19:
        /*0058*/ 	.byte	0x03, 0x50
        /*005a*/ 	.short	0x0000


	//----- nvinfo : EIATTR_MAXREG_COUNT
	.align		4
        /*005c*/ 	.byte	0x03, 0x1b
        /*005e*/ 	.short	0x00ff


	//----- nvinfo : EIATTR_EXIT_INSTR_OFFSETS
	.align		4
        /*0060*/ 	.byte	0x04, 0x1c
        /*0062*/ 	.short	(.L_21 - .L_20)


	//   ....[0]....
.L_20:
        /*0064*/ 	.word	0x00002ba0


	//   ....[1]....
        /*0068*/ 	.word	0x00002bc0


	//----- nvinfo : EIATTR_REQNTID
	.align		4
.L_21:
        /*006c*/ 	.byte	0x04, 0x10
        /*006e*/ 	.short	(.L_23 - .L_22)
.L_22:
        /*0070*/ 	.word	0x00000080
        /*0074*/ 	.word	0x00000001
        /*0078*/ 	.word	0x00000001


	//----- nvinfo : EIATTR_CBANK_PARAM_SIZE
	.align		4
.L_23:
        /*007c*/ 	.byte	0x03, 0x19
        /*007e*/ 	.short	0x0020


	//----- nvinfo : EIATTR_PARAM_CBANK
	.align		4
        /*0080*/ 	.byte	0x04, 0x0a
        /*0082*/ 	.short	(.L_25 - .L_24)
	.align		4
.L_24:
        /*0084*/ 	.word	index@(.nv.constant0.triton_poi_fused_max_pool2d_with_indices_42)
        /*0088*/ 	.short	0x0210
        /*008a*/ 	.short	0x0020


	//----- nvinfo : EIATTR_SW_WAR
	.align		4
.L_25:
        /*008c*/ 	.byte	0x04, 0x36
        /*008e*/ 	.short	(.L_27 - .L_26)
.L_26:
        /*0090*/ 	.word	0x00000008
.L_27:


//--------------------- .nv.callgraph             --------------------------
	.section	.nv.callgraph,"",@"SHT_CUDA_CALLGRAPH"
	.align	4
	.sectionentsize	8
	.align		4
        /*0000*/ 	.word	0x00000000
	.align		4
        /*0004*/ 	.word	0xffffffff
	.align		4
        /*0008*/ 	.word	0x00000000
	.align		4
        /*000c*/ 	.word	0xfffffffe
	.align		4
        /*0010*/ 	.word	0x00000000
	.align		4
        /*0014*/ 	.word	0xfffffffd
	.align		4
        /*0018*/ 	.word	0x00000000
	.align		4
        /*001c*/ 	.word	0xfffffffc


//--------------------- .text.triton_poi_fused_max_pool2d_with_indices_42 --------------------------
	.section	.text.triton_poi_fused_max_pool2d_with_indices_42,"ax",@progbits
	.sectionflags	@"SHF_BARRIERS=1"
	.align	128
        .global         triton_poi_fused_max_pool2d_with_indices_42
        .type           triton_poi_fused_max_pool2d_with_indices_42,@function
        .size           triton_poi_fused_max_pool2d_with_indices_42,(.L_x_1 - triton_poi_fused_max_pool2d_with_indices_42)
        .other          triton_poi_fused_max_pool2d_with_indices_42,@"STO_CUDA_ENTRY STV_DEFAULT"
triton_poi_fused_max_pool2d_with_indices_42:
.text.triton_poi_fused_max_pool2d_with_indices_42:
[----:B------:R-:W0:Y:S02]  /*0000*/  LDC R1, c[0x0][0x28] ;  /* 0x00000a00ff017b82 */ /* 0x000e240000000800 */
[----:B------:R-:W1:Y:S01]  /*0010*/  S2R R19, SR_CTAID.Y ;  /* 0x0000000000137919 */ /* 0x000e620000002600 */
[----:B------:R-:W-:Y:S01]  /*0020*/  IMAD.MOV.U32 R18, RZ, RZ, RZ ;  /* 0x000000ffff127224 */ /* 0x000fe200078e00ff */
[----:B------:R-:W2:Y:S01]  /*0030*/  LDC.64 R32, c[0x0][0x210] ;  /* 0x00008400ff207b82 */ /* 0x000ea20000000a00 */
[----:B------:R-:W-:Y:S01]  /*0040*/  CS2R R36, SRZ ;  /* 0x0000000000247805 */ /* 0x000fe2000001ff00 */
[----:B------:R-:W3:Y:S01]  /*0050*/  S2R R0, SR_TID.X ;  /* 0x0000000000007919 */ /* 0x000ee20000002100 */
[----:B------:R-:W-:Y:S02]  /*0060*/  CS2R R38, SRZ ;  /* 0x0000000000267805 */ /* 0x000fe4000001ff00 */
[----:B------:R-:W-:Y:S02]  /*0070*/  CS2R R20, SRZ ;  /* 0x0000000000147805 */ /* 0x000fe4000001ff00 */
[----:B------:R-:W-:Y:S01]  /*0080*/  CS2R R22, SRZ ;  /* 0x0000000000167805 */ /* 0x000fe2000001ff00 */
[----:B------:R-:W4:Y:S01]  /*0090*/  S2R R4, SR_CTAID.X ;  /* 0x0000000000047919 */ /* 0x000f220000002500 */
[----:B------:R-:W-:Y:S01]  /*00a0*/  ULDC.64 UR6, c[0x0][0x208] ;  /* 0x0000820000067ab9 */ /* 0x000fe20000000a00 */
[C---:B-1----:R-:W-:Y:S01]  /*00b0*/  IMAD.HI R2, R19.reuse, -0x6db6db6d, R18 ;  /* 0x9249249313027827 */ /* 0x042fe200078e0212 */
[----:B------:R-:W-:-:S03]  /*00c0*/  ISETP.GE.AND P1, PT, R19, 0x310, PT ;  /* 0x000003101300780c */ /* 0x000fc60003f26270 */
[----:B------:R-:W-:Y:S01]  /*00d0*/  IMAD.HI R30, R19, 0x5397829d, RZ ;  /* 0x5397829d131e7827 */ /* 0x000fe200078e02ff */
[----:B------:R-:W-:-:S04]  /*00e0*/  SHF.R.U32.HI R3, RZ, 0x1f, R2 ;  /* 0x0000001fff037819 */ /* 0x000fc80000011602 */
[----:B------:R-:W-:Y:S01]  /*00f0*/  LEA.HI.SX32 R3, R2, R3, 0x1d ;  /* 0x0000000302037211 */ /* 0x000fe200078feaff */
[----:B------:R-:W-:Y:S01]  /*0100*/  IMAD.MOV.U32 R2, RZ, RZ, RZ ;  /* 0x000000ffff027224 */ /* 0x000fe200078e00ff */
[----:B------:R-:W-:-:S03]  /*0110*/  SHF.R.U32.HI R7, RZ, 0x1f, R30 ;  /* 0x0000001fff077819 */ /* 0x000fc6000001161e */
[----:B------:R-:W-:Y:S01]  /*0120*/  IMAD.HI R2, R3, -0x6db6db6d, R2 ;  /* 0x9249249303027827 */ /* 0x000fe200078e0202 */
[----:B------:R-:W-:-:S04]  /*0130*/  LEA.HI.SX32 R30, R30, R7, 0x1a ;  /* 0x000000071e1e7211 */ /* 0x000fc800078fd2ff */
[----:B------:R-:W-:-:S04]  /*0140*/  SHF.R.U32.HI R5, RZ, 0x1f, R2 ;  /* 0x0000001fff057819 */ /* 0x000fc80000011602 */
[----:B------:R-:W-:Y:S01]  /*0150*/  LEA.HI R11, R2, R5, RZ, 0x1d ;  /* 0x00000005020b7211 */ /* 0x000fe200078fe8ff */
[----:B------:R-:W-:Y:S02]  /*0160*/  IMAD R5, R3, -0xe, R19 ;  /* 0xfffffff203057824 */ /* 0x000fe400078e0213 */
[----:B---3--:R-:W-:Y:S02]  /*0170*/  IMAD.SHL.U32 R2, R0, 0x8, RZ ;  /* 0x0000000800027824 */ /* 0x008fe400078e00ff */
[----:B------:R-:W-:Y:S02]  /*0180*/  IMAD R5, R30, 0x1c2, R5 ;  /* 0x000001c21e057824 */ /* 0x000fe400078e0205 */
[----:B------:R-:W-:Y:S01]  /*0190*/  IMAD R11, R11, -0xe, R3 ;  /* 0xfffffff20b0b7824 */ /* 0x000fe200078e0203 */
[----:B------:R-:W-:Y:S01]  /*01a0*/  LOP3.LUT R2, R2, 0x3f8, RZ, 0xc0, !PT ;  /* 0x000003f802027812 */ /* 0x000fe200078ec0ff */
[----:B----4-:R-:W-:Y:S02]  /*01b0*/  IMAD.SHL.U32 R3, R4, 0x400, RZ ;  /* 0x0000040004037824 */ /* 0x010fe400078e00ff */
[----:B------:R-:W-:Y:S01]  /*01c0*/  IMAD R29, R5, 0x600, RZ ;  /* 0x00000600051d7824 */ /* 0x000fe200078e02ff */
[----:B------:R-:W-:-:S02]  /*01d0*/  CS2R R24, SRZ ;  /* 0x0000000000187805 */ /* 0x000fc4000001ff00 */
[----:B------:R-:W-:Y:S02]  /*01e0*/  CS2R R26, SRZ ;  /* 0x00000000001a7805 */ /* 0x000fe4000001ff00 */
[----:B------:R-:W-:Y:S01]  /*01f0*/  LOP3.LUT R4, R3, R2, RZ, 0xfc, !PT ;  /* 0x0000000203047212 */ /* 0x000fe200078efcff */
[----:B------:R-:W-:Y:S01]  /*0200*/  VIADD R28, R29, 0x300 ;  /* 0x000003001d1c7836 */ /* 0x000fe20000000000 */
[----:B------:R-:W-:Y:S02]  /*0210*/  P2R R5, PR, RZ, 0x2 ;  /* 0x00000002ff057803 */ /* 0x000fe40000000000 */
[C---:B------:R-:W-:Y:S01]  /*0220*/  ISETP.LT.AND P0, PT, R4.reuse, 0x300, !P1 ;  /* 0x000003000400780c */ /* 0x040fe20004f01270 */
[C---:B------:R-:W-:Y:S02]  /*0230*/  IMAD.IADD R6, R4.reuse, 0x1, R29 ;  /* 0x0000000104067824 */ /* 0x040fe400078e021d */
[----:B------:R-:W-:Y:S02]  /*0240*/  IMAD.IADD R8, R4, 0x1, R28 ;  /* 0x0000000104087824 */ /* 0x000fe400078e021c */
[----:B------:R-:W-:-:S02]  /*0250*/  IMAD R7, R11, 0xb400, R6 ;  /* 0x0000b4000b077824 */ /* 0x000fc400078e0206 */
[----:B------:R-:W-:Y:S02]  /*0260*/  IMAD R9, R11, 0xb400, R8 ;  /* 0x0000b4000b097824 */ /* 0x000fe400078e0208 */
[----:B--2---:R-:W-:-:S04]  /*0270*/  IMAD.WIDE R6, R7, 0x4, R32 ;  /* 0x0000000407067825 */ /* 0x004fc800078e0220 */
[----:B------:R-:W-:Y:S01]  /*0280*/  IMAD.WIDE R8, R9, 0x4, R32 ;  /* 0x0000000409087825 */ /* 0x000fe200078e0220 */
[----:B------:R1:W2:Y:S04]  /*0290*/  @P0 LDG.E.EL.128 R36, desc[UR6][R6.64] ;  /* 0x0000000606240981 */ /* 0x0002a8000c2e1d00 */
[----:B------:R-:W2:Y:S01]  /*02a0*/  @P0 LDG.E.EL.128 R20, desc[UR6][R8.64] ;  /* 0x0000000608140981 */ /* 0x000ea2000c2e1d00 */
[----:B------:R-:W-:-:S04]  /*02b0*/  VIADD R58, R29, 0x600 ;  /* 0x000006001d3a7836 */ /* 0x000fc80000000000 */
[----:B------:R-:W-:-:S04]  /*02c0*/  IMAD.IADD R10, R4, 0x1, R58 ;  /* 0x00000001040a7824 */ /* 0x000fc800078e023a */
[----:B------:R-:W-:-:S04]  /*02d0*/  IMAD R13, R11, 0xb400, R10 ;  /* 0x0000b4000b0d7824 */ /* 0x000fc800078e020a */
[----:B------:R-:W-:-:S05]  /*02e0*/  IMAD.WIDE R12, R13, 0x4, R32 ;  /* 0x000000040d0c7825 */ /* 0x000fca00078e0220 */
[----:B------:R3:W4:Y:S01]  /*02f0*/  @P0 LDG.E.EL.128 R24, desc[UR6][R12.64] ;  /* 0x000000060c180981 */ /* 0x000722000c2e1d00 */
[----:B------:R-:W-:-:S04]  /*0300*/  VIADD R65, R29, 0x5a00 ;  /* 0x00005a001d417836 */ /* 0x000fc80000000000 */
[----:B-1----:R-:W-:-:S04]  /*0310*/  IMAD.IADD R6, R4, 0x1, R65 ;  /* 0x0000000104067824 */ /* 0x002fc800078e0241 */
[----:B------:R-:W-:-:S04]  /*0320*/  IMAD R7, R11, 0xb400, R6 ;  /* 0x0000b4000b077824 */ /* 0x000fc800078e0206 */
[----:B------:R-:W-:Y:S01]  /*0330*/  IMAD.WIDE R6, R7, 0x4, R32 ;  /* 0x0000000407067825 */ /* 0x000fe200078e0220 */
[C---:B--2---:R-:W-:Y:S02]  /*0340*/  FSETP.GT.AND P5, PT, R20.reuse, R36, PT ;  /* 0x000000241400720b */ /* 0x044fe40003fa4000 */
[----:B------:R-:W-:Y:S02]  /*0350*/  FSETP.GT.AND P4, PT, R21, R37, PT ;  /* 0x000000251500720b */ /* 0x000fe40003f84000 */
[----:B------:R-:W-:Y:S02]  /*0360*/  FSETP.NAN.AND P2, PT, R20, R20, PT ;  /* 0x000000141400720b */ /* 0x000fe40003f48000 */
[----:B------:R-:W-:Y:S02]  /*0370*/  FSETP.GT.AND P3, PT, R22, R38, PT ;  /* 0x000000261600720b */ /* 0x000fe40003f64000 */
[----:B------:R-:W-:Y:S01]  /*0380*/  FSETP.GT.AND P1, PT, R23, R39, PT ;  /* 0x000000271700720b */ /* 0x000fe20003f24000 */
[----:B------:R-:W-:Y:S01]  /*0390*/  VIADD R55, R29, 0x5d00 ;  /* 0x00005d001d377836 */ /* 0x000fe20000000000 */
[----:B------:R-:W-:-:S02]  /*03a0*/  LOP3.LUT R51, R3, 0x4, R2, 0xfe, !PT ;  /* 0x0000000403337812 */ /* 0x000fc400078efe02 */
[----:B------:R-:W-:Y:S02]  /*03b0*/  P2R R9, PR, RZ, 0x2 ;  /* 0x00000002ff097803 */ /* 0x000fe40000000000 */
[----:B------:R-:W-:Y:S02]  /*03c0*/  @!P5 SEL R20, R20, R36, P2 ;  /* 0x000000241414d207 */ /* 0x000fe40001000000 */
[----:B------:R-:W-:Y:S01]  /*03d0*/  FSETP.NAN.AND P2, PT, R21, R21, PT ;  /* 0x000000151500720b */ /* 0x000fe20003f48000 */
[----:B------:R-:W-:Y:S01]  /*03e0*/  VIADD R54, R29, 0x6000 ;  /* 0x000060001d367836 */ /* 0x000fe20000000000 */
[----:B------:R-:W-:Y:S02]  /*03f0*/  P2R R10, PR, RZ, 0x8 ;  /* 0x00000008ff0a7803 */ /* 0x000fe40000000000 */
[----:B------:R-:W-:Y:S02]  /*0400*/  @!P4 SEL R21, R21, R37, P2 ;  /* 0x000000251515c207 */ /* 0x000fe40001000000 */
[----:B------:R-:W-:-:S02]  /*0410*/  FSETP.NAN.AND P2, PT, R22, R22, PT ;  /* 0x000000161600720b */ /* 0x000fc40003f48000 */
[----:B---3--:R-:W-:Y:S02]  /*0420*/  P2R R12, PR, RZ, 0x20 ;  /* 0x00000020ff0c7803 */ /* 0x008fe40000000000 */
[----:B------:R-:W-:Y:S02]  /*0430*/  @!P3 SEL R22, R22, R38, P2 ;  /* 0x000000261616b207 */ /* 0x000fe40001000000 */
[C---:B------:R-:W-:Y:S02]  /*0440*/  FSETP.NAN.AND P2, PT, R23.reuse, R23, PT ;  /* 0x000000171700720b */ /* 0x040fe40003f48000 */
[----:B------:R-:W-:Y:S02]  /*0450*/  P2R R34, PR, RZ, 0x10 ;  /* 0x00000010ff227803 */ /* 0x000fe40000000000 */
[----:B------:R-:W-:Y:S02]  /*0460*/  @!P1 SEL R23, R23, R39, P2 ;  /* 0x0000002717179207 */ /* 0x000fe40001000000 */
[----:B----4-:R-:W-:-:S02]  /*0470*/  FSETP.NAN.AND P2, PT, R27, R27, PT ;  /* 0x0000001b1b00720b */ /* 0x010fc40003f48000 */
[----:B------:R-:W-:-:S04]  /*0480*/  FSETP.GEU.AND P1, PT, R23, R27, PT ;  /* 0x0000001b1700720b */ /* 0x000fc80003f2e000 */
[----:B------:R-:W-:-:S07]  /*0490*/  P2R R16, PR, RZ, 0x2 ;  /* 0x00000002ff107803 */ /* 0x000fce0000000000 */
[----:B------:R-:W-:Y:S02]  /*04a0*/  @!P2 SEL R27, R27, R23, !P1 ;  /* 0x000000171b1ba207 */ /* 0x000fe40004800000 */
[-C--:B------:R-:W-:Y:S02]  /*04b0*/  FSETP.NAN.AND P2, PT, R26, R26.reuse, PT ;  /* 0x0000001a1a00720b */ /* 0x080fe40003f48000 */
[----:B------:R-:W-:-:S04]  /*04c0*/  FSETP.GEU.AND P1, PT, R22, R26, PT ;  /* 0x0000001a1600720b */ /* 0x000fc80003f2e000 */
[----:B------:R-:W-:-:S07]  /*04d0*/  P2R R13, PR, RZ, 0x2 ;  /* 0x00000002ff0d7803 */ /* 0x000fce0000000000 */
[----:B------:R-:W-:Y:S02]  /*04e0*/  @!P2 SEL R26, R26, R22, !P1 ;  /* 0x000000161a1aa207 */ /* 0x000fe40004800000 */
[----:B------:R-:W-:Y:S02]  /*04f0*/  CS2R R22, SRZ ;  /* 0x0000000000167805 */ /* 0x000fe4000001ff00 */
[-C--:B------:R-:W-:Y:S02]  /*0500*/  FSETP.NAN.AND P2, PT, R25, R25.reuse, PT ;  /* 0x000000191900720b */ /* 0x080fe40003f48000 */
[----:B------:R-:W-:-:S04]  /*0510*/  FSETP.GEU.AND P1, PT, R21, R25, PT ;  /* 0x000000191500720b */ /* 0x000fc80003f2e000 */
[----:B------:R-:W-:-:S07]  /*0520*/  P2R R15, PR, RZ, 0x2 ;  /* 0x00000002ff0f7803 */ /* 0x000fce0000000000 */
[----:B------:R-:W-:Y:S02]  /*0530*/  @!P2 SEL R25, R25, R21, !P1 ;  /* 0x000000151919a207 */ /* 0x000fe40004800000 */
[-C--:B------:R-:W-:Y:S02]  /*0540*/  FSETP.NAN.AND P2, PT, R24, R24.reuse, PT ;  /* 0x000000181800720b */ /* 0x080fe40003f48000 */
[----:B------:R-:W-:-:S04]  /*0550*/  FSETP.GEU.AND P1, PT, R20, R24, PT ;  /* 0x000000181400720b */ /* 0x000fc80003f2e000 */
[----:B------:R-:W-:-:S07]  /*0560*/  P2R R14, PR, RZ, 0x2 ;  /* 0x00000002ff0e7803 */ /* 0x000fce0000000000 */
[----:B------:R-:W-:Y:S02]  /*0570*/  @!P2 SEL R24, R24, R20, !P1 ;  /* 0x000000141818a207 */ /* 0x000fe40004800000 */
[----:B------:R-:W-:-:S06]  /*0580*/  CS2R R20, SRZ ;  /* 0x0000000000147805 */ /* 0x000fcc000001ff00 */
[----:B------:R-:W2:Y:S01]  /*0590*/  @P0 LDG.E.EL.128 R20, desc[UR6][R6.64] ;  /* 0x0000000606140981 */ /* 0x000ea2000c2e1d00 */
[----:B------:R-:W-:-:S04]  /*05a0*/  IMAD.IADD R8, R4, 0x1, R55 ;  /* 0x0000000104087824 */ /* 0x000fc800078e0237 */
[----:B------:R-:W-:-:S04]  /*05b0*/  IMAD R37, R11, 0xb400, R8 ;  /* 0x0000b4000b257824 */ /* 0x000fc800078e0208 */
[----:B------:R-:W-:Y:S01]  /*05c0*/  IMAD.WIDE R36, R37, 0x4, R32 ;  /* 0x0000000425247825 */ /* 0x000fe200078e0220 */
[-C--:B--2---:R-:W-:Y:S02]  /*05d0*/  FSETP.NAN.AND P2, PT, R20, R20.reuse, PT ;  /* 0x000000141400720b */ /* 0x084fe40003f48000 */
        /* <DEDUP_REMOVED lines=17> */
[----:B------:R-:W2:Y:S02]  /*06f0*/  @P0 LDG.E.EL.128 R24, desc[UR6][R36.64] ;  /* 0x0000000624180981 */ /* 0x000ea4000c2e1d00 */
[-C--:B--2---:R-:W-:Y:S02]  /*0700*/  FSETP.NAN.AND P2, PT, R27, R27.reuse, PT ;  /* 0x0000001b1b00720b */ /* 0x084fe40003f48000 */
[----:B------:R-:W-:-:S04]  /*0710*/  FSETP.GEU.AND P1, PT, R23, R27, PT ;  /* 0x0000001b1700720b */ /* 0x000fc80003f2e000 */
[----:B------:R-:W-:-:S07]  /*0720*/  P2R R8, PR, RZ, 0x2 ;  /* 0x00000002ff087803 */ /* 0x000fce0000000000 */
[----:B------:R-:W-:Y:S02]  /*0730*/  @!P2 SEL R27, R27, R23, !P1 ;  /* 0x000000171b1ba207 */ /* 0x000fe40004800000 */
[-C--:B------:R-:W-:Y:S02]  /*0740*/  FSETP.NAN.AND P2, PT, R26, R26.reuse, PT ;  /* 0x0000001a1a00720b */ /* 0x080fe40003f48000 */
[----:B------:R-:W-:-:S04]  /*0750*/  FSETP.GEU.AND P1, PT, R22, R26, PT ;  /* 0x0000001a1600720b */ /* 0x000fc80003f2e000 */
[----:B------:R-:W-:-:S07]  /*0760*/  P2R R35, PR, RZ, 0x2 ;  /* 0x00000002ff237803 */ /* 0x000fce0000000000 */
[----:B------:R-:W-:Y:S01]  /*0770*/  @!P2 SEL R26, R26, R22, !P1 ;  /* 0x000000161a1aa207 */ /* 0x000fe20004800000 */
[----:B------:R-:W-:Y:S01]  /*0780*/  IMAD.IADD R22, R4, 0x1, R54 ;  /* 0x0000000104167824 */ /* 0x000fe200078e0236 */
[-C--:B------:R-:W-:Y:S02]  /*0790*/  FSETP.NAN.AND P2, PT, R25, R25.reuse, PT ;  /* 0x000000191900720b */ /* 0x080fe40003f48000 */
[----:B------:R-:W-:Y:S01]  /*07a0*/  FSETP.GEU.AND P1, PT, R21, R25, PT ;  /* 0x000000191500720b */ /* 0x000fe20003f2e000 */
[----:B------:R-:W-:Y:S01]  /*07b0*/  IMAD R39, R11, 0xb400, R22 ;  /* 0x0000b4000b277824 */ /* 0x000fe200078e0216 */
[----:B------:R-:W-:Y:S02]  /*07c0*/  CS2R R22, SRZ ;  /* 0x0000000000167805 */ /* 0x000fe4000001ff00 */
[----:B------:R-:W-:Y:S01]  /*07d0*/  P2R R36, PR, RZ, 0x2 ;  /* 0x00000002ff247803 */ /* 0x000fe20000000000 */
[----:B------:R-:W-:-:S06]  /*07e0*/  IMAD.WIDE R38, R39, 0x4, R32 ;  /* 0x0000000427267825 */ /* 0x000fcc00078e0220 */
        /* <DEDUP_REMOVED lines=10> */
[----:B------:R-:W-:Y:S01]  /*0890*/  @!P2 SEL R20, R20, R24, !P1 ;  /* 0x000000181414a207 */ /* 0x000fe20004800000 */
[----:B------:R-:W-:Y:S01]  /*08a0*/  IMAD.MOV.U32 R24, RZ, RZ, RZ ;  /* 0x000000ffff187224 */ /* 0x000fe200078e00ff */
[-C--:B------:R-:W-:Y:S02]  /*08b0*/  FSETP.NAN.AND P2, PT, R21, R21.reuse, PT ;  /* 0x000000151500720b */ /* 0x080fe40003f48000 */
[----:B------:R-:W-:-:S04]  /*08c0*/  FSETP.GEU.AND P1, PT, R25, R21, PT ;  /* 0x000000151900720b */ /* 0x000fc80003f2e000 */
[----:B------:R-:W-:-:S07]  /*08d0*/  P2R R39, PR, RZ, 0x2 ;  /* 0x00000002ff277803 */ /* 0x000fce0000000000 */
[----:B------:R-:W-:Y:S01]  /*08e0*/  @!P2 SEL R21, R21, R25, !P1 ;  /* 0x000000191515a207 */ /* 0x000fe20004800000 */
[----:B------:R-:W-:Y:S01]  /*08f0*/  IMAD.MOV.U32 R25, RZ, RZ, R19 ;  /* 0x000000ffff197224 */ /* 0x000fe200078e0013 */
[-C--:B------:R-:W-:Y:S02]  /*0900*/  FSETP.NAN.AND P2, PT, R22, R22.reuse, PT ;  /* 0x000000161600720b */ /* 0x080fe40003f48000 */
[----:B------:R-:W-:Y:S01]  /*0910*/  FSETP.GEU.AND P1, PT, R26, R22, PT ;  /* 0x000000161a00720b */ /* 0x000fe20003f2e000 */
[----:B------:R-:W-:-:S03]  /*0920*/  IMAD.HI R24, R19, -0x6db6db6d, R24 ;  /* 0x9249249313187827 */ /* 0x000fc600078e0218 */
[----:B------:R-:W-:Y:S02]  /*0930*/  P2R R40, PR, RZ, 0x2 ;  /* 0x00000002ff287803 */ /* 0x000fe40000000000 */
[----:B------:R-:W-:-:S04]  /*0940*/  SHF.R.U32.HI R25, RZ, 0x1f, R24 ;  /* 0x0000001fff197819 */ /* 0x000fc80000011618 */
[----:B------:R-:W-:Y:S02]  /*0950*/  LEA.HI.SX32 R25, R24, R25, 0x1d ;  /* 0x0000001918197211 */ /* 0x000fe400078feaff */
[----:B------:R-:W-:Y:S02]  /*0960*/  @!P2 SEL R22, R22, R26, !P1 ;  /* 0x0000001a1616a207 */ /* 0x000fe40004800000 */
[-C--:B------:R-:W-:Y:S01]  /*0970*/  FSETP.NAN.AND P2, PT, R23, R23.reuse, PT ;  /* 0x000000171700720b */ /* 0x080fe20003f48000 */
[----:B------:R-:W-:Y:S01]  /*0980*/  IMAD R25, R25, -0xe, R19 ;  /* 0xfffffff219197824 */ /* 0x000fe200078e0213 */
[----:B------:R-:W-:-:S03]  /*0990*/  FSETP.GEU.AND P1, PT, R27, R23, PT ;  /* 0x000000171b00720b */ /* 0x000fc60003f2e000 */
[----:B------:R-:W-:Y:S01]  /*09a0*/  IMAD R25, R30, 0x1c2, R25 ;  /* 0x000001c21e197824 */ /* 0x000fe200078e0219 */
[----:B------:R-:W-:-:S03]  /*09b0*/  P2R R41, PR, RZ, 0x2 ;  /* 0x00000002ff297803 */ /* 0x000fc60000000000 */
[----:B------:R-:W-:Y:S01]  /*09c0*/  IMAD R50, R25, 0x600, RZ ;  /* 0x0000060019327824 */ /* 0x000fe200078e02ff */
[----:B------:R-:W-:-:S03]  /*09d0*/  CS2R R24, SRZ ;  /* 0x0000000000187805 */ /* 0x000fc6000001ff00 */
[----:B------:R-:W-:Y:S01]  /*09e0*/  VIADD R63, R50, 0xb400 ;  /* 0x0000b400323f7836 */ /* 0x000fe20000000000 */
[----:B------:R-:W-:-:S03]  /*09f0*/  @!P2 SEL R23, R23, R27, !P1 ;  /* 0x0000001b1717a207 */ /* 0x000fc60004800000 */
[----:B------:R-:W-:-:S04]  /*0a00*/  IMAD.IADD R26, R4, 0x1, R63 ;  /* 0x00000001041a7824 */ /* 0x000fc800078e023f */
[----:B------:R-:W-:Y:S01]  /*0a10*/  IMAD R31, R11, 0xb400, R26 ;  /* 0x0000b4000b1f7824 */ /* 0x000fe200078e021a */
[----:B------:R-:W-:-:S03]  /*0a20*/  CS2R R26, SRZ ;  /* 0x00000000001a7805 */ /* 0x000fc6000001ff00 */
[----:B------:R-:W-:-:S05]  /*0a30*/  IMAD.WIDE R30, R31, 0x4, R32 ;  /* 0x000000041f1e7825 */ /* 0x000fca00078e0220 */
[----:B------:R-:W2:Y:S01]  /*0a40*/  @P0 LDG.E.EL.128 R24, desc[UR6][R30.64] ;  /* 0x000000061e180981 */ /* 0x000ea2000c2e1d00 */
[----:B------:R-:W-:Y:S01]  /*0a50*/  VIADD R59, R50, 0xb700 ;  /* 0x0000b700323b7836 */ /* 0x000fe20000000000 */
        /* <DEDUP_REMOVED lines=21> */
[----:B------:R1:W2:Y:S01]  /*0bb0*/  @P0 LDG.E.EL.128 R20, desc[UR6][R30.64] ;  /* 0x000000061e140981 */ /* 0x0002a2000c2e1d00 */
[----:B------:R-:W-:-:S04]  /*0bc0*/  IMAD.IADD R52, R51, 0x1, R28 ;  /* 0x0000000133347824 */ /* 0x000fc800078e021c */
[----:B------:R-:W-:-:S04]  /*0bd0*/  IMAD R53, R11, 0xb400, R52 ;  /* 0x0000b4000b357824 */ /* 0x000fc800078e0234 */
[----:B------:R-:W-:-:S04]  /*0be0*/  IMAD.WIDE R52, R53, 0x4, R32 ;  /* 0x0000000435347825 */ /* 0x000fc800078e0220 */
[----:B-1----:R-:W-:Y:S01]  /*0bf0*/  IMAD.IADD R30, R51, 0x1, R29 ;  /* 0x00000001331e7824 */ /* 0x002fe200078e021d */
[----:B------:R-:W-:-:S03]  /*0c00*/  CS2R R28, SRZ ;  /* 0x00000000001c7805 */ /* 0x000fc6000001ff00 */
[----:B------:R-:W-:Y:S01]  /*0c10*/  IMAD R57, R11, 0xb400, R30 ;  /* 0x0000b4000b397824 */ /* 0x000fe200078e021e */
[----:B------:R-:W-:-:S03]  /*0c20*/  CS2R R30, SRZ ;  /* 0x00000000001e7805 */ /* 0x000fc6000001ff00 */
[----:B------:R-:W-:-:S03]  /*0c30*/  IMAD.WIDE R56, R57, 0x4, R32 ;  /* 0x0000000439387825 */ /* 0x000fc600078e0220 */
[----:B------:R-:W3:Y:S01]  /*0c40*/  @P0 LDG.E.EL.128 R28, desc[UR6][R52.64] ;  /* 0x00000006341c0981 */ /* 0x000ee2000c2e1d00 */
        /* <DEDUP_REMOVED lines=19> */
[----:B---3--:R-:W-:Y:S01]  /*0d80*/  FSETP.NAN.AND P2, PT, R28, R28, PT ;  /* 0x0000001c1c00720b */ /* 0x008fe20003f48000 */
[----:B------:R-:W-:-:S04]  /*0d90*/  IMAD.IADD R58, R51, 0x1, R58 ;  /* 0x00000001333a7824 */ /* 0x000fc800078e023a */
[----:B------:R-:W-:-:S04]  /*0da0*/  IMAD R61, R11, 0xb400, R58 ;  /* 0x0000b4000b3d7824 */ /* 0x000fc800078e023a */
[----:B------:R-:W-:Y:S01]  /*0db0*/  IMAD.WIDE R60, R61, 0x4, R32 ;  /* 0x000000043d3c7825 */ /* 0x000fe200078e0220 */
[----:B--2---:R-:W-:-:S04]  /*0dc0*/  FSETP.GT.AND P1, PT, R28, R24, PT ;  /* 0x000000181c00720b */ /* 0x004fc80003f24000 */
[----:B------:R-:W-:-:S09]  /*0dd0*/  P2R R52, PR, RZ, 0x2 ;  /* 0x00000002ff347803 */ /* 0x000fd20000000000 */
[----:B------:R-:W-:Y:S02]  /*0de0*/  @!P1 SEL R28, R28, R24, P2 ;  /* 0x000000181c1c9207 */ /* 0x000fe40001000000 */
[C---:B------:R-:W-:Y:S02]  /*0df0*/  FSETP.GT.AND P1, PT, R29.reuse, R25, PT ;  /* 0x000000191d00720b */ /* 0x040fe40003f24000 */
[----:B------:R-:W-:Y:S02]  /*0e00*/  FSETP.NAN.AND P2, PT, R29, R29, PT ;  /* 0x0000001d1d00720b */ /* 0x000fe40003f48000 */
        /* <DEDUP_REMOVED lines=8> */
[----:B------:R-:W-:-:S09]  /*0e90*/  CS2R R24, SRZ ;  /* 0x0000000000187805 */ /* 0x000fd2000001ff00 */
[----:B------:R-:W-:Y:S02]  /*0ea0*/  @!P1 SEL R31, R31, R27, P2 ;  /* 0x0000001b1f1f9207 */ /* 0x000fe40001000000 */
[----:B------:R-:W-:-:S06]  /*0eb0*/  CS2R R26, SRZ ;  /* 0x00000000001a7805 */ /* 0x000fcc000001ff00 */
[----:B------:R-:W2:Y:S01]  /*0ec0*/  @P0 LDG.E.EL.128 R24, desc[UR6][R60.64] ;  /* 0x000000063c180981 */ /* 0x000ea2000c2e1d00 */
[----:B------:R-:W-:Y:S02]  /*0ed0*/  P2R R57, PR, RZ, 0x2 ;  /* 0x00000002ff397803 */ /* 0x000fe40000000000 */
[-C--:B--2---:R-:W-:Y:S02]  /*0ee0*/  FSETP.NAN.AND P2, PT, R27, R27.reuse, PT ;  /* 0x0000001b1b00720b */ /* 0x084fe40003f48000 */
[----:B------:R-:W-:-:S11]  /*0ef0*/  FSETP.GEU.AND P1, PT, R31, R27, PT ;  /* 0x0000001b1f00720b */ /* 0x000fd60003f2e000 */
[----:B------:R-:W-:Y:S02]  /*0f00*/  @!P2 SEL R27, R27, R31, !P1 ;  /* 0x0000001f1b1ba207 */ /* 0x000fe40004800000 */
[-C--:B------:R-:W-:Y:S02]  /*0f10*/  FSETP.NAN.AND P2, PT, R26, R26.reuse, PT ;  /* 0x0000001a1a00720b */ /* 0x080fe40003f48000 */
[----:B------:R-:W-:Y:S02]  /*0f20*/  P2R R58, PR, RZ, 0x2 ;  /* 0x00000002ff3a7803 */ /* 0x000fe40000000000 */
[----:B------:R-:W-:-:S09]  /*0f30*/  FSETP.GEU.AND P1, PT, R30, R26, PT ;  /* 0x0000001a1e00720b */ /* 0x000fd20003f2e000 */
[----:B------:R-:W-:Y:S02]  /*0f40*/  @!P2 SEL R26, R26, R30, !P1 ;  /* 0x0000001e1a1aa207 */ /* 0x000fe40004800000 */
[-C--:B------:R-:W-:Y:S02]  /*0f50*/  FSETP.NAN.AND P2, PT, R25, R25.reuse, PT ;  /* 0x000000191900720b */ /* 0x080fe40003f48000 */
[----:B------:R-:W-:Y:S02]  /*0f60*/  P2R R62, PR, RZ, 0x2 ;  /* 0x00000002ff3e7803 */ /* 0x000fe40000000000 */
[----:B------:R-:W-:Y:S01]  /*0f70*/  FSETP.GEU.AND P1, PT, R29, R25, PT ;  /* 0x000000191d00720b */ /* 0x000fe20003f2e000 */
[----:B------:R-:W-:-:S08]  /*0f80*/  IMAD.IADD R30, R51, 0x1, R65 ;  /* 0x00000001331e7824 */ /* 0x000fd000078e0241 */
[----:B------:R-:W-:Y:S02]  /*0f90*/  @!P2 SEL R25, R25, R29, !P1 ;  /* 0x0000001d1919a207 */ /* 0x000fe40004800000 */
[-C--:B------:R-:W-:Y:S02]  /*0fa0*/  FSETP.NAN.AND P2, PT, R24, R24.reuse, PT ;  /* 0x000000181800720b */ /* 0x080fe40003f48000 */
[----:B------:R-:W-:Y:S02]  /*0fb0*/  P2R R64, PR, RZ, 0x2 ;  /* 0x00000002ff407803 */ /* 0x000fe40000000000 */
[----:B------:R-:W-:Y:S01]  /*0fc0*/  FSETP.GEU.AND P1, PT, R28, R24, PT ;  /* 0x000000181c00720b */ /* 0x000fe20003f2e000 */
[----:B------:R-:W-:Y:S01]  /*0fd0*/  IMAD R61, R11, 0xb400, R30 ;  /* 0x0000b4000b3d7824 */ /* 0x000fe200078e021e */
[----:B------:R-:W-:-:S03]  /*0fe0*/  CS2R R30, SRZ ;  /* 0x00000000001e7805 */ /* 0x000fc6000001ff00 */
[----:B------:R-:W-:-:S04]  /*0ff0*/  IMAD.WIDE R60, R61, 0x4, R32 ;  /* 0x000000043d3c7825 */ /* 0x000fc800078e0220 */
[----:B------:R-:W-:Y:S02]  /*1000*/  @!P2 SEL R24, R24, R28, !P1 ;  /* 0x0000001c1818a207 */ /* 0x000fe40004800000 */
        /* <DEDUP_REMOVED lines=12> */
[----:B------:R-:W-:-:S09]  /*10d0*/  FSETP.GEU.AND P1, PT, R26, R30, PT ;  /* 0x0000001e1a00720b */ /* 0x000fd20003f2e000 */
[----:B------:R-:W-:Y:S02]  /*10e0*/  @!P2 SEL R30, R30, R26, !P1 ;  /* 0x0000001a1e1ea207 */ /* 0x000fe40004800000 */
[-C--:B------:R-:W-:Y:S01]  /*10f0*/  FSETP.NAN.AND P2, PT, R31, R31.reuse, PT ;  /* 0x0000001f1f00720b */ /* 0x080fe20003f48000 */
[----:B------:R-:W-:Y:S01]  /*1100*/  IMAD.IADD R26, R51, 0x1, R55 ;  /* 0x00000001331a7824 */ /* 0x000fe200078e0237 */
        /* <DEDUP_REMOVED lines=8> */
[----:B------:R-:W-:Y:S01]  /*1190*/  P2R R66, PR, RZ, 0x2 ;  /* 0x00000002ff427803 */ /* 0x000fe20000000000 */
[----:B------:R-:W-:-:S04]  /*11a0*/  IMAD.IADD R54, R51, 0x1, R54 ;  /* 0x0000000133367824 */ /* 0x000fc800078e0236 */
[----:B------:R-:W-:-:S04]  /*11b0*/  IMAD R55, R11, 0xb400, R54 ;  /* 0x0000b4000b377824 */ /* 0x000fc800078e0236 */
[----:B------:R-:W-:Y:S01]  /*11c0*/  IMAD.WIDE R54, R55, 0x4, R32 ;  /* 0x0000000437367825 */ /* 0x000fe200078e0220 */
        /* <DEDUP_REMOVED lines=11> */
[-C--:B------:R-:W-:Y:S02]  /*1280*/  FSETP.NAN.AND P2, PT, R24, R24.reuse, PT ;  /* 0x000000181800720b */ /* 0x080fe40003f48000 */
[----:B------:R-:W-:Y:S02]  /*1290*/  P2R R70, PR, RZ, 0x2 ;  /* 0x00000002ff467803 */ /* 0x000fe40000000000 */
[----:B------:R-:W-:Y:S02]  /*12a0*/  FSETP.GEU.AND P1, PT, R28, R24, PT ;  /* 0x000000181c00720b */ /* 0x000fe40003f2e000 */
[----:B------:R-:W-:-:S07]  /*12b0*/  CS2R R30, SRZ ;  /* 0x00000000001e7805 */ /* 0x000fce000001ff00 */
        /* <DEDUP_REMOVED lines=48> */
[----:B------:R-:W-:Y:S01]  /*15c0*/  VIADD R50, R50, 0xba00 ;  /* 0x0000ba0032327836 */ /* 0x000fe20000000000 */
[-C--:B--2---:R-:W-:Y:S02]  /*15d0*/  FSETP.NAN.AND P3, PT, R28, R28.reuse, PT ;  /* 0x0000001c1c00720b */ /* 0x084fe40003f68000 */
[----:B------:R-:W-:-:S11]  /*15e0*/  FSETP.GEU.AND P2, PT, R24, R28, PT ;  /* 0x0000001c1800720b */ /* 0x000fd60003f4e000 */
[----:B------:R-:W-:Y:S02]  /*15f0*/  @!P3 SEL R28, R28, R24, !P2 ;  /* 0x000000181c1cb207 */ /* 0x000fe40005000000 */
[-C--:B------:R-:W-:Y:S02]  /*1600*/  FSETP.NAN.AND P3, PT, R29, R29.reuse, PT ;  /* 0x0000001d1d00720b */ /* 0x080fe40003f68000 */
[----:B------:R-:W-:-:S11]  /*1610*/  FSETP.GEU.AND P1, PT, R25, R29, PT ;  /* 0x0000001d1900720b */ /* 0x000fd60003f2e000 */
        /* <DEDUP_REMOVED lines=34> */
[----:B------:R-:W-:-:S07]  /*1840*/  ISETP.NE.AND P1, PT, R8, RZ, PT ;  /* 0x000000ff0800720c */ /* 0x000fce0003f25270 */
[----:B------:R-:W-:Y:S02]  /*1850*/  @!P3 SEL R27, R27, R23, !P2 ;  /* 0x000000171b1bb207 */ /* 0x000fe40005000000 */
[----:B------:R-:W-:Y:S02]  /*1860*/  P2R R23, PR, RZ, 0x2 ;  /* 0x00000002ff177803 */ /* 0x000fe40000000000 */
[----:B------:R-:W-:-:S04]  /*1870*/  ISETP.NE.AND P1, PT, R17, RZ, PT ;  /* 0x000000ff1100720c */ /* 0x000fc80003f25270 */
        /* <DEDUP_REMOVED lines=33> */
[----:B------:R-:W-:Y:S02]  /*1a90*/  ISETP.NE.AND P1, PT, R10, RZ, PT ;  /* 0x000000ff0a00720c */ /* 0x000fe40003f25270 */
[----:B------:R-:W-:Y:S02]  /*1aa0*/  CS2R R10, SRZ ;  /* 0x00000000000a7805 */ /* 0x000fe4000001ff00 */
[----:B------:R-:W-:Y:S02]  /*1ab0*/  P2R R12, PR, RZ, 0x2 ;  /* 0x00000002ff0c7803 */ /* 0x000fe40000000000 */
[----:B------:R-:W-:Y:S02]  /*1ac0*/  ISETP.NE.AND P1, PT, R9, RZ, PT ;  /* 0x000000ff0900720c */ /* 0x000fe40003f25270 */
[----:B------:R-:W-:-:S06]  /*1ad0*/  CS2R R8, SRZ ;  /* 0x0000000000087805 */ /* 0x000fcc000001ff00 */
[----:B------:R1:W2:Y:S01]  /*1ae0*/  @P0 LDG.E.EL.128 R8, desc[UR6][R32.64] ;  /* 0x0000000620080981 */ /* 0x0002a2000c2e1d00 */
[----:B------:R-:W-:Y:S02]  /*1af0*/  P2R R34, PR, RZ, 0x2 ;  /* 0x00000002ff227803 */ /* 0x000fe40000000000 */
[----:B------:R-:W-:Y:S02]  /*1b00*/  P2R R21, PR, RZ, 0x4 ;  /* 0x00000004ff157803 */ /* 0x000fe40000000000 */
[----:B------:R-:W-:Y:S02]  /*1b10*/  ISETP.NE.AND P2, PT, R35, RZ, PT ;  /* 0x000000ff2300720c */ /* 0x000fe40003f45270 */
[----:B-1----:R-:W-:Y:S02]  /*1b20*/  P2R R32, PR, RZ, 0x1 ;  /* 0x00000001ff207803 */ /* 0x002fe40000000000 */
[----:B------:R-:W-:Y:S02]  /*1b30*/  ISETP.NE.AND P0, PT, R66, RZ, PT ;  /* 0x000000ff4200720c */ /* 0x000fe40003f05270 */
[----:B--2---:R-:W-:-:S02]  /*1b40*/  FSETP.NAN.AND P4, PT, R11, R11, PT ;  /* 0x0000000b0b00720b */ /* 0x004fc40003f88000 */
[----:B------:R-:W-:Y:S02]  /*1b50*/  FSETP.NAN.AND P5, PT, R10, R10, PT ;  /* 0x0000000a0a00720b */ /* 0x000fe40003fa8000 */
[----:B------:R-:W-:Y:S02]  /*1b60*/  FSETP.GEU.AND P3, PT, R31, R11, PT ;  /* 0x0000000b1f00720b */ /* 0x000fe40003f6e000 */
[----:B------:R-:W-:Y:S02]  /*1b70*/  FSETP.NAN.AND P6, PT, R9, R9, PT ;  /* 0x000000090900720b */ /* 0x000fe40003fc8000 */
[----:B------:R-:W-:-:S05]  /*1b80*/  FSETP.NAN.AND P1, PT, R8, R8, PT ;  /* 0x000000080800720b */ /* 0x000fca0003f28000 */
[----:B------:R-:W-:Y:S02]  /*1b90*/  @!P4 SEL R11, R11, R31, !P3 ;  /* 0x0000001f0b0bc207 */ /* 0x000fe40005800000 */
[----:B------:R-:W-:-:S04]  /*1ba0*/  FSETP.GEU.AND P4, PT, R30, R10, PT ;  /* 0x0000000a1e00720b */ /* 0x000fc80003f8e000 */
[----:B------:R-:W-:Y:S02]  /*1bb0*/  @!P5 SEL R10, R10, R30, !P4 ;  /* 0x0000001e0a0ad207 */ /* 0x000fe40006000000 */
[----:B------:R-:W-:-:S04]  /*1bc0*/  FSETP.GEU.AND P5, PT, R29, R9, PT ;  /* 0x000000091d00720b */ /* 0x000fc80003fae000 */
[----:B------:R-:W-:Y:S02]  /*1bd0*/  @!P6 SEL R9, R9, R29, !P5 ;  /* 0x0000001d0909e207 */ /* 0x000fe40006800000 */
[----:B------:R-:W-:-:S04]  /*1be0*/  FSETP.GEU.AND P6, PT, R28, R8, PT ;  /* 0x000000081c00720b */ /* 0x000fc80003fce000 */
[----:B------:R-:W-:Y:S02]  /*1bf0*/  @!P1 SEL R8, R8, R28, !P6 ;  /* 0x0000001c08089207 */ /* 0x000fe40007000000 */
[----:B------:R-:W-:Y:S02]  /*1c00*/  ISETP.NE.AND P1, PT, R34, RZ, PT ;  /* 0x000000ff2200720c */ /* 0x000fe40003f25270 */
[----:B------:R-:W-:Y:S02]  /*1c10*/  P2R R28, PR, RZ, 0x40 ;  /* 0x00000040ff1c7803 */ /* 0x000fe40000000000 */
[----:B------:R-:W-:Y:S02]  /*1c20*/  ISETP.NE.AND P6, PT, R6, RZ, PT ;  /* 0x000000ff0600720c */ /* 0x000fe40003fc5270 */
[----:B------:R-:W-:Y:S02]  /*1c30*/  SEL R6, RZ, 0x1, !P1 ;  /* 0x00000001ff067807 */ /* 0x000fe40004800000 */
[----:B------:R-:W-:-:S04]  /*1c40*/  ISETP.NE.AND P1, PT, R12, RZ, PT ;  /* 0x000000ff0c00720c */ /* 0x000fc80003f25270 */
        /* <DEDUP_REMOVED lines=14> */
[----:B------:R-:W-:Y:S02]  /*1d30*/  SEL R7, R6, 0x2, P1 ;  /* 0x0000000206077807 */ /* 0x000fe40000800000 */
        /* <DEDUP_REMOVED lines=10> */
[----:B------:R-:W-:Y:S02]  /*1de0*/  ISETP.NE.AND P1, PT, R64, RZ, PT ;  /* 0x000000ff4000720c */ /* 0x000fe40003f25270 */
[----:B------:R-:W-:Y:S02]  /*1df0*/  SEL R7, R7, 0x3, P6 ;  /* 0x0000000307077807 */ /* 0x000fe40003000000 */
[----:B------:R-:W-:Y:S02]  /*1e00*/  SEL R35, R35, 0x2, P1 ;  /* 0x0000000223237807 */ /* 0x000fe40000800000 */
[----:B------:R-:W-:Y:S02]  /*1e10*/  ISETP.NE.AND P1, PT, R67, RZ, PT ;  /* 0x000000ff4300720c */ /* 0x000fe40003f25270 */
[----:B------:R-:W-:-:S02]  /*1e20*/  ISETP.NE.AND P6, PT, R48, RZ, PT ;  /* 0x000000ff3000720c */ /* 0x000fc40003fc5270 */
[----:B------:R-:W-:Y:S02]  /*1e30*/  SEL R50, R50, 0x2, P1 ;  /* 0x0000000232327807 */ /* 0x000fe40000800000 */
[----:B------:R-:W-:Y:S02]  /*1e40*/  ISETP.NE.AND P1, PT, R18, RZ, PT ;  /* 0x000000ff1200720c */ /* 0x000fe40003f25270 */
[----:B------:R-:W-:Y:S02]  /*1e50*/  P2R R15, PR, RZ, 0x40 ;  /* 0x00000040ff0f7803 */ /* 0x000fe40000000000 */
[----:B------:R-:W-:Y:S02]  /*1e60*/  ISETP.NE.AND P6, PT, R47, RZ, PT ;  /* 0x000000ff2f00720c */ /* 0x000fe40003fc5270 */
[----:B------:R-:W-:Y:S02]  /*1e70*/  SEL R6, R6, 0x3, P1 ;  /* 0x0000000306067807 */ /* 0x000fe40000800000 */
[----:B------:R-:W-:-:S02]  /*1e80*/  ISETP.NE.AND P1, PT, R55, RZ, PT ;  /* 0x000000ff3700720c */ /* 0x000fc40003f25270 */
[----:B------:R-:W-:Y:S02]  /*1e90*/  P2R R16, PR, RZ, 0x40 ;  /* 0x00000040ff107803 */ /* 0x000fe40000000000 */
[----:B------:R-:W-:Y:S02]  /*1ea0*/  ISETP.NE.AND P6, PT, R46, RZ, PT ;  /* 0x000000ff2e00720c */ /* 0x000fe40003fc5270 */
[----:B------:R-:W-:Y:S02]  /*1eb0*/  SEL R13, R13, 0x3, P1 ;  /* 0x000000030d0d7807 */ /* 0x000fe40000800000 */
[----:B------:R-:W-:Y:S02]  /*1ec0*/  ISETP.NE.AND P1, PT, R17, RZ, PT ;  /* 0x000000ff1100720c */ /* 0x000fe40003f25270 */
[----:B------:R-:W-:Y:S02]  /*1ed0*/  P2R R17, PR, RZ, 0x40 ;  /* 0x00000040ff117803 */ /* 0x000fe40000000000 */
[----:B------:R-:W-:-:S04]  /*1ee0*/  ISETP.NE.AND P6, PT, R78, RZ, PT ;  /* 0x000000ff4e00720c */ /* 0x000fc80003fc5270 */
[----:B------:R-:W-:Y:S02]  /*1ef0*/  P2R R18, PR, RZ, 0x40 ;  /* 0x00000040ff127803 */ /* 0x000fe40000000000 */
[----:B------:R-:W-:Y:S02]  /*1f00*/  ISETP.NE.AND P6, PT, R77, RZ, PT ;  /* 0x000000ff4d00720c */ /* 0x000fe40003fc5270 */
[----:B------:R-:W-:Y:S02]  /*1f10*/  SEL R14, R12, 0x3, P1 ;  /* 0x000000030c0e7807 */ /* 0x000fe40000800000 */
[----:B------:R-:W-:Y:S02]  /*1f20*/  ISETP.NE.AND P1, PT, R23, RZ, PT ;  /* 0x000000ff1700720c */ /* 0x000fe40003f25270 */
[----:B------:R-:W-:Y:S02]  /*1f30*/  P2R R23, PR, RZ, 0x40 ;  /* 0x00000040ff177803 */ /* 0x000fe40000000000 */
[----:B------:R-:W-:-:S02]  /*1f40*/  ISETP.NE.AND P6, PT, R76, RZ, PT ;  /* 0x000000ff4c00720c */ /* 0x000fc40003fc5270 */
[----:B------:R-:W-:Y:S02]  /*1f50*/  SEL R33, R33, 0x3, P0 ;  /* 0x0000000321217807 */ /* 0x000fe40000000000 */
[----:B------:R-:W-:Y:S02]  /*1f60*/  ISETP.NE.AND P0, PT, R36, RZ, PT ;  /* 0x000000ff2400720c */ /* 0x000fe40003f05270 */
[----:B------:R-:W-:Y:S02]  /*1f70*/  P2R R36, PR, RZ, 0x40 ;  /* 0x00000040ff247803 */ /* 0x000fe40000000000 */
[----:B------:R-:W-:-:S04]  /*1f80*/  ISETP.NE.AND P6, PT, R63, RZ, PT ;  /* 0x000000ff3f00720c */ /* 0x000fc80003fc5270 */
[----:B------:R-:W-:Y:S02]  /*1f90*/  P2R R53, PR, RZ, 0x40 ;  /* 0x00000040ff357803 */ /* 0x000fe40000000000 */
[----:B------:R-:W-:-:S04]  /*1fa0*/  ISETP.NE.AND P6, PT, R45, RZ, PT ;  /* 0x000000ff2d00720c */ /* 0x000fc80003fc5270 */
[----:B------:R-:W-:Y:S02]  /*1fb0*/  P2R R52, PR, RZ, 0x40 ;  /* 0x00000040ff347803 */ /* 0x000fe40000000000 */
[----:B------:R-:W-:Y:S02]  /*1fc0*/  ISETP.NE.AND P6, PT, R44, RZ, PT ;  /* 0x000000ff2c00720c */ /* 0x000fe40003fc5270 */
[----:B------:R-:W-:Y:S02]  /*1fd0*/  P2R R29, PR, RZ, 0x20 ;  /* 0x00000020ff1d7803 */ /* 0x000fe40000000000 */
[----:B------:R-:W-:Y:S02]  /*1fe0*/  ISETP.NE.AND P5, PT, R60, RZ, PT ;  /* 0x000000ff3c00720c */ /* 0x000fe40003fa5270 */
[----:B------:R-:W-:Y:S02]  /*1ff0*/  P2R R51, PR, RZ, 0x40 ;  /* 0x00000040ff337803 */ /* 0x000fe40000000000 */
[----:B------:R-:W-:-:S02]  /*2000*/  ISETP.NE.AND P6, PT, R43, RZ, PT ;  /* 0x000000ff2b00720c */ /* 0x000fc40003fc5270 */
[----:B------:R-:W-:Y:S02]  /*2010*/  SEL R12, R50, 0x3, P5 ;  /* 0x00000003320c7807 */ /* 0x000fe40002800000 */
        /* <DEDUP_REMOVED lines=24> */
[----:B------:R-:W-:Y:S02]  /*21a0*/  SEL R7, R7, 0x4, P1 ;  /* 0x0000000407077807 */ /* 0x000fe40000800000 */
[----:B------:R-:W-:Y:S02]  /*21b0*/  ISETP.NE.AND P1, PT, R37, RZ, PT ;  /* 0x000000ff2500720c */ /* 0x000fe40003f25270 */
[----:B------:R-:W-:Y:S02]  /*21c0*/  P2R R37, PR, RZ, 0x40 ;  /* 0x00000040ff257803 */ /* 0x000fe40000000000 */
[----:B------:R-:W-:-:S02]  /*21d0*/  P2R R31, PR, RZ, 0x8 ;  /* 0x00000008ff1f7803 */ /* 0x000fc40000000000 */
[----:B------:R-:W-:Y:S02]  /*21e0*/  ISETP.NE.AND P6, PT, R68, RZ, PT ;  /* 0x000000ff4400720c */ /* 0x000fe40003fc5270 */
[----:B------:R-:W-:Y:S02]  /*21f0*/  ISETP.NE.AND P3, PT, R65, RZ, PT ;  /* 0x000000ff4100720c */ /* 0x000fe40003f65270 */
[----:B------:R-:W-:Y:S02]  /*2200*/  SEL R33, R33, 0x4, P6 ;  /* 0x0000000421217807 */ /* 0x000fe40003000000 */
[----:B------:R-:W-:Y:S02]  /*2210*/  P2R R30, PR, RZ, 0x10 ;  /* 0x00000010ff1e7803 */ /* 0x000fe40000000000 */
[----:B------:R-:W-:Y:S02]  /*2220*/  SEL R34, R34, 0x3, P3 ;  /* 0x0000000322227807 */ /* 0x000fe40001800000 */
[----:B------:R-:W-:-:S02]  /*2230*/  ISETP.NE.AND P6, PT, R37, RZ, PT ;  /* 0x000000ff2500720c */ /* 0x000fc40003fc5270 */
[----:B------:R-:W-:Y:S02]  /*2240*/  ISETP.NE.AND P4, PT, R61, RZ, PT ;  /* 0x000000ff3d00720c */ /* 0x000fe40003f85270 */
[----:B------:R-:W-:Y:S02]  /*2250*/  SEL R34, R34, 0x4, P6 ;  /* 0x0000000422227807 */ /* 0x000fe40003000000 */
[----:B------:R-:W-:Y:S02]  /*2260*/  SEL R35, R35, 0x3, P4 ;  /* 0x0000000323237807 */ /* 0x000fe40002000000 */
[----:B------:R-:W-:-:S04]  /*2270*/  ISETP.NE.AND P6, PT, R38, RZ, PT ;  /* 0x000000ff2600720c */ /* 0x000fc80003fc5270 */
[----:B------:R-:W-:Y:S02]  /*2280*/  SEL R35, R35, 0x4, P6 ;  /* 0x0000000423237807 */ /* 0x000fe40003000000 */
[----:B------:R-:W-:Y:S02]  /*2290*/  ISETP.NE.AND P6, PT, R39, RZ, PT ;  /* 0x000000ff2700720c */ /* 0x000fe40003fc5270 */
[----:B------:R-:W-:Y:S02]  /*22a0*/  SEL R6, R6, 0x4, P1 ;  /* 0x0000000406067807 */ /* 0x000fe40000800000 */
[----:B------:R-:W-:Y:S02]  /*22b0*/  SEL R12, R12, 0x4, P6 ;  /* 0x000000040c0c7807 */ /* 0x000fe40003000000 */
[----:B------:R-:W-:Y:S02]  /*22c0*/  ISETP.NE.AND P6, PT, R40, RZ, PT ;  /* 0x000000ff2800720c */ /* 0x000fe40003fc5270 */
[----:B------:R-:W-:-:S02]  /*22d0*/  SEL R13, R13, 0x4, P0 ;  /* 0x000000040d0d7807 */ /* 0x000fc40000000000 */
[----:B------:R-:W-:Y:S02]  /*22e0*/  SEL R6, R6, 0x5, P6 ;  /* 0x0000000506067807 */ /* 0x000fe40003000000 */
[----:B------:R-:W-:Y:S02]  /*22f0*/  ISETP.NE.AND P6, PT, R41, RZ, PT ;  /* 0x000000ff2900720c */ /* 0x000fe40003fc5270 */
[----:B------:R-:W-:Y:S02]  /*2300*/  SEL R14, R14, 0x4, P2 ;  /* 0x000000040e0e7807 */ /* 0x000fe40001000000 */
        /* <DEDUP_REMOVED lines=23> */
[----:B------:R-:W-:Y:S01]  /*2480*/  ISETP.NE.AND P6, PT, R36, RZ, PT ;  /* 0x000000ff2400720c */ /* 0x000fe20003fc5270 */
[----:B------:R-:W1:Y:S03]  /*2490*/  S2UR UR5, SR_CgaCtaId ;  /* 0x00000000000579c3 */ /* 0x000e660000008800 */
        /* <DEDUP_REMOVED lines=8> */
[----:B------:R-:W-:Y:S02]  /*2520*/  LOP3.LUT R0, R3, 0x7f, R0, 0xf8, !PT ;  /* 0x0000007f03007812 */ /* 0x000fe400078ef800 */
[----:B------:R-:W-:Y:S01]  /*2530*/  ISETP.NE.AND P1, PT, R20, RZ, PT ;  /* 0x000000ff1400720c */ /* 0x000fe20003f25270 */
[----:B------:R-:W2:Y:S01]  /*2540*/  S2R R3, SR_TID.X ;  /* 0x0000000000037919 */ /* 0x000ea20000002100 */
[----:B------:R-:W-:Y:S02]  /*2550*/  SEL R13, R13, 0x7, P6 ;  /* 0x000000070d0d7807 */ /* 0x000fe40003000000 */
[----:B------:R-:W-:Y:S01]  /*2560*/  ISETP.NE.AND P6, PT, R15, RZ, PT ;  /* 0x000000ff0f00720c */ /* 0x000fe20003fc5270 */
[----:B------:R-:W-:Y:S01]  /*2570*/  UMOV UR4, 0x400 ;  /* 0x0000040000047882 */ /* 0x000fe20000000000 */
[----:B------:R-:W-:Y:S01]  /*2580*/  SEL R15, R13, 0x8, P1 ;  /* 0x000000080d0f7807 */ /* 0x000fe20000800000 */
[----:B-1----:R-:W-:Y:S01]  /*2590*/  UPRMT UR4, UR5, 0x654, UR4 ;  /* 0x0000065405047896 */ /* 0x002fe20008000004 */
[----:B------:R-:W-:-:S02]  /*25a0*/  SEL R14, R14, 0x7, P6 ;  /* 0x000000070e0e7807 */ /* 0x000fc40003000000 */
[----:B------:R-:W-:-:S04]  /*25b0*/  ISETP.NE.AND P1, PT, R22, RZ, PT ;  /* 0x000000ff1600720c */ /* 0x000fc80003f25270 */
[----:B------:R-:W-:Y:S02]  /*25c0*/  SEL R13, R14, 0x8, P1 ;  /* 0x000000080e0d7807 */ /* 0x000fe40000800000 */
[----:B------:R-:W-:Y:S02]  /*25d0*/  ISETP.NE.AND P1, PT, R5, RZ, PT ;  /* 0x000000ff0500720c */ /* 0x000fe40003f25270 */
[----:B------:R-:W-:-:S05]  /*25e0*/  LEA R5, R2, UR4, 0x2 ;  /* 0x0000000402057c11 */ /* 0x000fca000f8e10ff */
[----:B------:R-:W-:Y:S04]  /*25f0*/  STS.128 [R5], R24 ;  /* 0x0000001805007388 */ /* 0x000fe80000000c00 */
[----:B------:R1:W-:Y:S01]  /*2600*/  STS.128 [R5+0x10], R8 ;  /* 0x0000100805007388 */ /* 0x0003e20000000c00 */
[----:B--2---:R-:W-:-:S04]  /*2610*/  LOP3.LUT R3, R3, 0x7f, RZ, 0xc0, !PT ;  /* 0x0000007f03037812 */ /* 0x004fc800078ec0ff */
[----:B------:R-:W-:Y:S01]  /*2620*/  LEA R14, R3, UR4, 0x2 ;  /* 0x00000004030e7c11 */ /* 0x000fe2000f8e10ff */
[----:B------:R-:W-:Y:S01]  /*2630*/  BAR.SYNC.DEFER_BLOCKING 0x0 ;  /* 0x0000000000007b1d */ /* 0x000fe20000010000 */
[----:B------:R-:W-:Y:S02]  /*2640*/  ISETP.NE.AND P2, PT, R49, RZ, PT ;  /* 0x000000ff3100720c */ /* 0x000fe40003f45270 */
[----:B------:R-:W-:Y:S02]  /*2650*/  ISETP.NE.AND P0, PT, R54, RZ, PT ;  /* 0x000000ff3600720c */ /* 0x000fe40003f05270 */
[----:B------:R-:W-:-:S03]  /*2660*/  SEL R7, R7, 0x7, P2 ;  /* 0x0000000707077807 */ /* 0x000fc60001000000 */
[----:B------:R-:W2:Y:S01]  /*2670*/  LDC.64 R2, c[0x0][0x218] ;  /* 0x00008600ff027b82 */ /* 0x000ea20000000a00 */
[----:B------:R-:W-:Y:S02]  /*2680*/  ISETP.NE.AND P5, PT, R79, RZ, PT ;  /* 0x000000ff4f00720c */ /* 0x000fe40003fa5270 */
[----:B------:R-:W-:Y:S02]  /*2690*/  ISETP.NE.AND P3, PT, R81, RZ, PT ;  /* 0x000000ff5100720c */ /* 0x000fe40003f65270 */
[----:B------:R-:W-:Y:S01]  /*26a0*/  ISETP.NE.AND P4, PT, R80, RZ, PT ;  /* 0x000000ff5000720c */ /* 0x000fe20003f85270 */
[----:B------:R-:W-:Y:S01]  /*26b0*/  IMAD R18, R19, 0x300, R4 ;  /* 0x0000030013127824 */ /* 0x000fe200078e0204 */
[----:B------:R-:W-:Y:S01]  /*26c0*/  ISETP.NE.AND P2, PT, R59, RZ, PT ;  /* 0x000000ff3b00720c */ /* 0x000fe20003f45270 */
[----:B------:R-:W-:Y:S01]  /*26d0*/  ULDC.64 UR4, c[0x0][0x220] ;  /* 0x0000880000047ab9 */ /* 0x000fe20000000a00 */
[----:B------:R-:W-:Y:S01]  /*26e0*/  SEL R16, R6, 0x8, P0 ;  /* 0x0000000806107807 */ /* 0x000fe20000000000 */
[----:B------:R-:W3:Y:S01]  /*26f0*/  LDS R23, [R14] ;  /* 0x000000000e177984 */ /* 0x000ee20000000800 */
[----:B------:R-:W-:Y:S01]  /*2700*/  IMAD.HI R6, R19, 0x5397829d, RZ ;  /* 0x5397829d13067827 */ /* 0x000fe200078e02ff */
[----:B------:R-:W-:-:S02]  /*2710*/  SEL R17, R12, 0x7, P2 ;  /* 0x000000070c117807 */ /* 0x000fc40001000000 */
[----:B------:R-:W-:Y:S01]  /*2720*/  SEL R35, R35, 0x7, P5 ;  /* 0x0000000723237807 */ /* 0x000fe20002800000 */
[----:B------:R-:W-:Y:S01]  /*2730*/  LDS R27, [R14+0x400] ;  /* 0x000400000e1b7984 */ /* 0x000fe20000000800 */
[----:B------:R-:W-:Y:S02]  /*2740*/  ISETP.NE.AND P2, PT, R21, RZ, PT ;  /* 0x000000ff1500720c */ /* 0x000fe40003f45270 */
[----:B------:R-:W-:Y:S01]  /*2750*/  ISETP.NE.AND P5, PT, R29, RZ, PT ;  /* 0x000000ff1d00720c */ /* 0x000fe20003fa5270 */
[----:B------:R-:W-:Y:S01]  /*2760*/  LDS R37, [R14+0x800] ;  /* 0x000800000e257984 */ /* 0x000fe20000000800 */
[----:B------:R-:W-:-:S03]  /*2770*/  SHF.R.U32.HI R21, RZ, 0x1f, R6 ;  /* 0x0000001fff157819 */ /* 0x000fc60000011606 */
[----:B------:R-:W4:Y:S01]  /*2780*/  LDS R29, [R14+0x200] ;  /* 0x000200000e1d7984 */ /* 0x000f220000000800 */
[----:B------:R-:W-:Y:S02]  /*2790*/  LEA.HI.SX32 R21, R6, R21, 0x1a ;  /* 0x0000001506157211 */ /* 0x000fe400078fd2ff */
[----:B------:R-:W-:Y:S01]  /*27a0*/  SEL R12, R7, 0x8, P2 ;  /* 0x00000008070c7807 */ /* 0x000fe20001000000 */
[----:B------:R-:W-:Y:S02]  /*27b0*/  LDS R39, [R14+0xa00] ;  /* 0x000a00000e277984 */ /* 0x000fe40000000800 */
[----:B------:R-:W-:Y:S01]  /*27c0*/  IMAD R6, R21, -0xc4, R19 ;  /* 0xffffff3c15067824 */ /* 0x000fe200078e0213 */
[----:B------:R-:W-:Y:S01]  /*27d0*/  SEL R33, R33, 0x7, P3 ;  /* 0x0000000721217807 */ /* 0x000fe20001800000 */
[----:B------:R-:W-:Y:S01]  /*27e0*/  LDS R41, [R14+0xc00] ;  /* 0x000c00000e297984 */ /* 0x000fe20000000800 */
[C---:B------:R-:W-:Y:S01]  /*27f0*/  ISETP.LT.AND P2, PT, R0.reuse, 0x300, !P1 ;  /* 0x000003000000780c */ /* 0x040fe20004f41270 */
[----:B------:R-:W-:Y:S01]  /*2800*/  IMAD R21, R21, 0x3d400, R6 ;  /* 0x0003d40015157824 */ /* 0x000fe200078e0206 */
[----:B------:R-:W-:Y:S01]  /*2810*/  ISETP.NE.AND P3, PT, R31, RZ, PT ;  /* 0x000000ff1f00720c */ /* 0x000fe20003f65270 */
[----:B------:R-:W-:Y:S02]  /*2820*/  LDS R43, [R14+0xe00] ;  /* 0x000e00000e2b7984 */ /* 0x000fe40000000800 */
[----:B------:R-:W-:-:S02]  /*2830*/  IMAD R7, R0, 0xc4, R21 ;  /* 0x000000c400077824 */ /* 0x000fc400078e0215 */
[----:B------:R-:W5:Y:S02]  /*2840*/  LDS R31, [R14+0x600] ;  /* 0x000600000e1f7984 */ /* 0x000f640000000800 */
[----:B--2---:R-:W-:Y:S01]  /*2850*/  IMAD.WIDE R6, R7, 0x4, R2 ;  /* 0x0000000407067825 */ /* 0x004fe200078e0202 */
[----:B-1----:R-:W-:-:S04]  /*2860*/  LOP3.LUT R5, R0, 0x80, RZ, 0xfc, !PT ;  /* 0x0000008000057812 */ /* 0x002fc800078efcff */
[----:B---3--:R1:W-:Y:S01]  /*2870*/  @P2 STG.E desc[UR6][R6.64], R23 ;  /* 0x0000001706002986 */ /* 0x0083e2000c101906 */
[C---:B------:R-:W-:Y:S01]  /*2880*/  ISETP.LT.AND P2, PT, R5.reuse, 0x300, !P1 ;  /* 0x000003000500780c */ /* 0x040fe20004f41270 */
[----:B------:R-:W-:Y:S01]  /*2890*/  IMAD R9, R5, 0xc4, R21 ;  /* 0x000000c405097824 */ /* 0x000fe200078e0215 */
[----:B------:R-:W-:-:S03]  /*28a0*/  SEL R34, R34, 0x7, P4 ;  /* 0x0000000722227807 */ /* 0x000fc60002000000 */
[----:B------:R-:W-:Y:S01]  /*28b0*/  IMAD.WIDE R8, R9, 0x4, R2 ;  /* 0x0000000409087825 */ /* 0x000fe200078e0202 */
[----:B------:R-:W-:Y:S02]  /*28c0*/  LOP3.LUT R4, R0, 0x100, RZ, 0xfc, !PT ;  /* 0x0000010000047812 */ /* 0x000fe400078efcff */
[----:B------:R-:W-:Y:S02]  /*28d0*/  ISETP.NE.AND P4, PT, R30, RZ, PT ;  /* 0x000000ff1e00720c */ /* 0x000fe40003f85270 */
[C---:B------:R-:W-:Y:S02]  /*28e0*/  LOP3.LUT R5, R0.reuse, 0x180, RZ, 0xfc, !PT ;  /* 0x0000018000057812 */ /* 0x040fe400078efcff */
[----:B-1----:R-:W-:Y:S01]  /*28f0*/  LOP3.LUT R6, R0, 0x200, RZ, 0xfc, !PT ;  /* 0x0000020000067812 */ /* 0x002fe200078efcff */
[----:B----4-:R1:W-:Y:S01]  /*2900*/  @P2 STG.E desc[UR6][R8.64], R29 ;  /* 0x0000001d08002986 */ /* 0x0103e2000c101906 */
[----:B------:R-:W-:Y:S02]  /*2910*/  ISETP.NE.AND P6, PT, R28, RZ, PT ;  /* 0x000000ff1c00720c */ /* 0x000fe40003fc5270 */
[----:B------:R-:W-:-:S02]  /*2920*/  LOP3.LUT R7, R0, 0x280, RZ, 0xfc, !PT ;  /* 0x0000028000077812 */ /* 0x000fc400078efcff */
[----:B------:R-:W-:Y:S02]  /*2930*/  LOP3.LUT R10, R0, 0x300, RZ, 0xfc, !PT ;  /* 0x00000300000a7812 */ /* 0x000fe400078efcff */
[----:B------:R-:W-:Y:S02]  /*2940*/  SEL R33, R33, 0x8, P3 ;  /* 0x0000000821217807 */ /* 0x000fe40001800000 */
[----:B------:R-:W-:Y:S02]  /*2950*/  ISETP.LT.AND P2, PT, R4, 0x300, !P1 ;  /* 0x000003000400780c */ /* 0x000fe40004f41270 */
[----:B------:R-:W-:Y:S02]  /*2960*/  LOP3.LUT R0, R0, 0x380, RZ, 0xfc, !PT ;  /* 0x0000038000007812 */ /* 0x000fe400078efcff */
[----:B------:R-:W-:Y:S02]  /*2970*/  SEL R34, R34, 0x8, P4 ;  /* 0x0000000822227807 */ /* 0x000fe40002000000 */
[----:B------:R-:W-:-:S02]  /*2980*/  ISETP.LT.AND P3, PT, R5, 0x300, !P1 ;  /* 0x000003000500780c */ /* 0x000fc40004f61270 */
[----:B------:R-:W-:Y:S02]  /*2990*/  SEL R35, R35, 0x8, P5 ;  /* 0x0000000823237807 */ /* 0x000fe40002800000 */
[----:B------:R-:W-:Y:S01]  /*29a0*/  ISETP.LT.AND P4, PT, R6, 0x300, !P1 ;  /* 0x000003000600780c */ /* 0x000fe20004f81270 */
[--C-:B-1----:R-:W-:Y:S01]  /*29b0*/  IMAD R9, R4, 0xc4, R21.reuse ;  /* 0x000000c404097824 */ /* 0x102fe200078e0215 */
[----:B------:R-:W-:Y:S02]  /*29c0*/  SEL R8, R17, 0x8, P6 ;  /* 0x0000000811087807 */ /* 0x000fe40003000000 */
[----:B------:R-:W-:Y:S01]  /*29d0*/  ISETP.LT.AND P5, PT, R7, 0x300, !P1 ;  /* 0x000003000700780c */ /* 0x000fe20004fa1270 */
[--C-:B------:R-:W-:Y:S01]  /*29e0*/  IMAD R11, R5, 0xc4, R21.reuse ;  /* 0x000000c4050b7824 */ /* 0x100fe200078e0215 */
[----:B------:R-:W-:Y:S01]  /*29f0*/  ISETP.LT.AND P6, PT, R10, 0x300, !P1 ;  /* 0x000003000a00780c */ /* 0x000fe20004fc1270 */
[--C-:B------:R-:W-:Y:S01]  /*2a00*/  IMAD R19, R6, 0xc4, R21.reuse ;  /* 0x000000c406137824 */ /* 0x100fe200078e0215 */
[----:B------:R-:W-:Y:S01]  /*2a10*/  ISETP.LT.AND P1, PT, R0, 0x300, !P1 ;  /* 0x000003000000780c */ /* 0x000fe20004f21270 */
[--C-:B------:R-:W-:Y:S01]  /*2a20*/  IMAD R23, R7, 0xc4, R21.reuse ;  /* 0x000000c407177824 */ /* 0x100fe200078e0215 */
[----:B------:R-:W-:Y:S01]  /*2a30*/  ISETP.NE.AND P0, PT, R32, RZ, PT ;  /* 0x000000ff2000720c */ /* 0x000fe20003f05270 */
[----:B------:R-:W-:Y:S01]  /*2a40*/  IMAD R25, R10, 0xc4, R21 ;  /* 0x000000c40a197824 */ /* 0x000fe200078e0215 */
[----:B------:R-:W-:Y:S01]  /*2a50*/  PRMT R17, R16, 0x3340, R15 ;  /* 0x0000334010117816 */ /* 0x000fe2000000000f */
[----:B------:R-:W-:Y:S01]  /*2a60*/  IMAD.WIDE R4, R9, 0x4, R2 ;  /* 0x0000000409047825 */ /* 0x000fe200078e0202 */
[----:B------:R-:W-:-:S03]  /*2a70*/  PRMT R16, R8, 0x3340, R35 ;  /* 0x0000334008107816 */ /* 0x000fc60000000023 */
[----:B------:R-:W-:Y:S02]  /*2a80*/  IMAD R21, R0, 0xc4, R21 ;  /* 0x000000c400157824 */ /* 0x000fe400078e0215 */
[----:B------:R-:W-:Y:S01]  /*2a90*/  IMAD.WIDE R6, R11, 0x4, R2 ;  /* 0x000000040b067825 */ /* 0x000fe200078e0202 */
[----:B------:R-:W-:-:S03]  /*2aa0*/  PRMT R0, R13, 0x3340, R12 ;  /* 0x000033400d007816 */ /* 0x000fc6000000000c */
[--C-:B------:R-:W-:Y:S01]  /*2ab0*/  IMAD.WIDE R8, R19, 0x4, R2.reuse ;  /* 0x0000000413087825 */ /* 0x100fe200078e0202 */
[----:B------:R1:W-:Y:S03]  /*2ac0*/  @P2 STG.E desc[UR6][R4.64], R27 ;  /* 0x0000001b04002986 */ /* 0x0003e6000c101906 */
[--C-:B------:R-:W-:Y:S01]  /*2ad0*/  IMAD.WIDE R10, R23, 0x4, R2.reuse ;  /* 0x00000004170a7825 */ /* 0x100fe200078e0202 */
[----:B-----5:R1:W-:Y:S01]  /*2ae0*/  @P3 STG.E desc[UR6][R6.64], R31 ;  /* 0x0000001f06003986 */ /* 0x0203e2000c101906 */
[----:B------:R-:W-:Y:S02]  /*2af0*/  IADD3 R14, P2, R18, UR4, RZ ;  /* 0x00000004120e7c10 */ /* 0x000fe4000ff5e0ff */
[--C-:B------:R-:W-:Y:S01]  /*2b00*/  IMAD.WIDE R12, R25, 0x4, R2.reuse ;  /* 0x00000004190c7825 */ /* 0x100fe200078e0202 */
[----:B------:R1:W-:Y:S03]  /*2b10*/  @P4 STG.E desc[UR6][R8.64], R37 ;  /* 0x0000002508004986 */ /* 0x0003e6000c101906 */
[----:B------:R-:W-:Y:S01]  /*2b20*/  IMAD.WIDE R2, R21, 0x4, R2 ;  /* 0x0000000415027825 */ /* 0x000fe200078e0202 */
[----:B------:R1:W-:Y:S01]  /*2b30*/  @P5 STG.E desc[UR6][R10.64], R39 ;  /* 0x000000270a005986 */ /* 0x0003e2000c101906 */
[----:B------:R-:W-:-:S02]  /*2b40*/  PRMT R33, R34, 0x3340, R33 ;  /* 0x0000334022217816 */ /* 0x000fc40000000021 */
[----:B------:R-:W-:Y:S01]  /*2b50*/  LEA.HI.X.SX32 R15, R18, UR5, 0x1, P2 ;  /* 0x00000005120f7c11 */ /* 0x000fe200090f0eff */
[----:B------:R1:W-:Y:S01]  /*2b60*/  @P6 STG.E desc[UR6][R12.64], R41 ;  /* 0x000000290c006986 */ /* 0x0003e2000c101906 */
[----:B------:R-:W-:-:S03]  /*2b70*/  PRMT R32, R17, 0x5410, R0 ;  /* 0x0000541011207816 */ /* 0x000fc60000000000 */
[----:B------:R1:W-:Y:S01]  /*2b80*/  @P1 STG.E desc[UR6][R2.64], R43 ;  /* 0x0000002b02001986 */ /* 0x0003e2000c101906 */
[----:B------:R-:W-:Y:S01]  /*2b90*/  PRMT R33, R16, 0x5410, R33 ;  /* 0x0000541010217816 */ /* 0x000fe20000000021 */
[----:B------:R-:W-:Y:S06]  /*2ba0*/  @!P0 EXIT ;  /* 0x000000000000894d */ /* 0x000fec0003800000 */
[----:B------:R-:W-:Y:S01]  /*2bb0*/  STG.E.64 desc[UR6][R14.64], R32 ;  /* 0x000000200e007986 */ /* 0x000fe2000c101b06 */
[----:B------:R-:W-:Y:S05]  /*2bc0*/  EXIT ;  /* 0x000000000000794d */ /* 0x000fea0003800000 */
.L_x_0:
[----:B------:R-:W-:-:S00]  /*2bd0*/  BRA `(.L_x_0) ;  /* 0xfffffffc00fc7947 */ /* 0x000fc0000383ffff */
[----:B------:R-:W-:-:S00]  /*2be0*/  NOP ;  /* 0x0000000000007918 */ /* 0x000fc00000000000 */
        /* <DEDUP_REMOVED lines=9> */
.L_x_1:


//--------------------- .nv.shared.triton_poi_fused_max_pool2d_with_indices_42 --------------------------
	.section	.nv.shared.triton_poi_fused_max_pool2d_with_indices_42,"aw",@nobits
	.sectionflags	@""
	.align	16
	.zero		1024


//--------------------- .nv.constant0.triton_poi_fused_max_pool2d_with_indices_42 --------------------------
	.section	.nv.constant0.triton_poi_fused_max_pool2d_with_indices_42,"a",@progbits
	.sectionflags	@""
	.align	4
.nv.constant0.triton_poi_fused_max_pool2d_with_indices_42:
	.zero		560
